//
// Generated by NVIDIA NVVM Compiler
//
// Compiler Build ID: CL-36424714
// Cuda compilation tools, release 13.0, V13.0.88
// Based on NVVM 20.0.0
//

.version 9.0
.target sm_100
.address_size 64

	// .globl	_Z9RBFkernelPfS_
// _ZZ9RBFkernelPfS_E6TILE_i has been demoted
// _ZZ9RBFkernelPfS_E6TILE_j has been demoted

.visible .entry _Z9RBFkernelPfS_(
	.param .u64 .ptr .align 1 _Z9RBFkernelPfS__param_0,
	.param .u64 .ptr .align 1 _Z9RBFkernelPfS__param_1
)
{
	.reg .pred 	%p<20>;
	.reg .b32 	%r<43>;
	.reg .b32 	%f<90>;
	.reg .b64 	%rd<14>;
	// demoted variable
	.shared .align 4 .b8 _ZZ9RBFkernelPfS_E6TILE_i[256];
	// demoted variable
	.shared .align 4 .b8 _ZZ9RBFkernelPfS_E6TILE_j[256];
	ld.param.u64 	%rd5, [_Z9RBFkernelPfS__param_0];
	ld.param.u64 	%rd4, [_Z9RBFkernelPfS__param_1];
	cvta.to.global.u64 	%rd1, %rd5;
	mov.u32 	%r21, %ctaid.x;
	mov.u32 	%r22, %ntid.x;
	mov.u32 	%r23, %ctaid.y;
	mov.u32 	%r24, %ntid.y;
	mul.lo.s32 	%r25, %r23, %r24;
	mov.u32 	%r26, %tid.x;
	mov.u32 	%r27, %tid.y;
	mad.lo.s32 	%r1, %r21, %r22, %r26;
	add.s32 	%r28, %r25, %r27;
	setp.lt.s32 	%p2, %r1, 5000;
	shl.b32 	%r29, %r26, 5;
	mov.u32 	%r30, _ZZ9RBFkernelPfS_E6TILE_i;
	add.s32 	%r3, %r30, %r29;
	shl.b32 	%r31, %r27, 2;
	add.s32 	%r4, %r3, %r31;
	add.s32 	%r5, %r25, %r26;
	mov.u32 	%r32, _ZZ9RBFkernelPfS_E6TILE_j;
	add.s32 	%r33, %r32, %r29;
	add.s32 	%r6, %r33, %r31;
	setp.lt.u32 	%p3, %r28, 5000;
	and.pred  	%p1, %p2, %p3;
	shl.b32 	%r34, %r27, 5;
	add.s32 	%r7, %r32, %r34;
	add.s32 	%r41, %r27, 8;
	mad.lo.s32 	%r40, %r5, 10000, %r27;
	add.s64 	%rd2, %rd1, 32;
	mad.lo.s32 	%r39, %r1, 10000, %r27;
	mov.f32 	%f88, 0f00000000;
	mov.b32 	%r42, 8;
	not.pred 	%p10, %p1;
$L__BB0_1:
	setp.gt.s32 	%p4, %r1, 4999;
	mul.wide.s32 	%rd6, %r39, 4;
	add.s64 	%rd3, %rd2, %rd6;
	add.s32 	%r15, %r41, -8;
	setp.gt.u32 	%p5, %r15, 9999;
	or.pred  	%p6, %p4, %p5;
	@%p6 bra 	$L__BB0_3;
	ld.global.f32 	%f7, [%rd3+-32];
	st.shared.f32 	[%r4], %f7;
$L__BB0_3:
	setp.gt.u32 	%p7, %r15, 9999;
	setp.gt.u32 	%p8, %r5, 4999;
	or.pred  	%p9, %p8, %p7;
	@%p9 bra 	$L__BB0_5;
	mul.wide.u32 	%rd7, %r40, 4;
	add.s64 	%rd8, %rd1, %rd7;
	ld.global.f32 	%f8, [%rd8];
	st.shared.f32 	[%r6], %f8;
$L__BB0_5:
	bar.sync 	0;
	@%p10 bra 	$L__BB0_7;
	ld.shared.f32 	%f9, [%r3];
	ld.shared.f32 	%f10, [%r7];
	sub.f32 	%f11, %f9, %f10;
	fma.rn.f32 	%f12, %f11, %f11, %f88;
	ld.shared.f32 	%f13, [%r3+4];
	ld.shared.f32 	%f14, [%r7+4];
	sub.f32 	%f15, %f13, %f14;
	fma.rn.f32 	%f16, %f15, %f15, %f12;
	ld.shared.f32 	%f17, [%r3+8];
	ld.shared.f32 	%f18, [%r7+8];
	sub.f32 	%f19, %f17, %f18;
	fma.rn.f32 	%f20, %f19, %f19, %f16;
	ld.shared.f32 	%f21, [%r3+12];
	ld.shared.f32 	%f22, [%r7+12];
	sub.f32 	%f23, %f21, %f22;
	fma.rn.f32 	%f24, %f23, %f23, %f20;
	ld.shared.f32 	%f25, [%r3+16];
	ld.shared.f32 	%f26, [%r7+16];
	sub.f32 	%f27, %f25, %f26;
	fma.rn.f32 	%f28, %f27, %f27, %f24;
	ld.shared.f32 	%f29, [%r3+20];
	ld.shared.f32 	%f30, [%r7+20];
	sub.f32 	%f31, %f29, %f30;
	fma.rn.f32 	%f32, %f31, %f31, %f28;
	ld.shared.f32 	%f33, [%r3+24];
	ld.shared.f32 	%f34, [%r7+24];
	sub.f32 	%f35, %f33, %f34;
	fma.rn.f32 	%f36, %f35, %f35, %f32;
	ld.shared.f32 	%f37, [%r3+28];
	ld.shared.f32 	%f38, [%r7+28];
	sub.f32 	%f39, %f37, %f38;
	fma.rn.f32 	%f88, %f39, %f39, %f36;
$L__BB0_7:
	setp.gt.s32 	%p11, %r1, 4999;
	bar.sync 	0;
	setp.gt.u32 	%p12, %r15, 9991;
	or.pred  	%p13, %p11, %p12;
	@%p13 bra 	$L__BB0_9;
	ld.global.f32 	%f40, [%rd3];
	st.shared.f32 	[%r4], %f40;
$L__BB0_9:
	setp.gt.u32 	%p14, %r15, 9991;
	setp.gt.u32 	%p15, %r5, 4999;
	or.pred  	%p16, %p15, %p14;
	@%p16 bra 	$L__BB0_11;
	add.s32 	%r35, %r40, 8;
	mul.wide.u32 	%rd9, %r35, 4;
	add.s64 	%rd10, %rd1, %rd9;
	ld.global.f32 	%f41, [%rd10];
	st.shared.f32 	[%r6], %f41;
$L__BB0_11:
	bar.sync 	0;
	@%p10 bra 	$L__BB0_13;
	ld.shared.f32 	%f42, [%r3];
	ld.shared.f32 	%f43, [%r7];
	sub.f32 	%f44, %f42, %f43;
	fma.rn.f32 	%f45, %f44, %f44, %f88;
	ld.shared.f32 	%f46, [%r3+4];
	ld.shared.f32 	%f47, [%r7+4];
	sub.f32 	%f48, %f46, %f47;
	fma.rn.f32 	%f49, %f48, %f48, %f45;
	ld.shared.f32 	%f50, [%r3+8];
	ld.shared.f32 	%f51, [%r7+8];
	sub.f32 	%f52, %f50, %f51;
	fma.rn.f32 	%f53, %f52, %f52, %f49;
	ld.shared.f32 	%f54, [%r3+12];
	ld.shared.f32 	%f55, [%r7+12];
	sub.f32 	%f56, %f54, %f55;
	fma.rn.f32 	%f57, %f56, %f56, %f53;
	ld.shared.f32 	%f58, [%r3+16];
	ld.shared.f32 	%f59, [%r7+16];
	sub.f32 	%f60, %f58, %f59;
	fma.rn.f32 	%f61, %f60, %f60, %f57;
	ld.shared.f32 	%f62, [%r3+20];
	ld.shared.f32 	%f63, [%r7+20];
	sub.f32 	%f64, %f62, %f63;
	fma.rn.f32 	%f65, %f64, %f64, %f61;
	ld.shared.f32 	%f66, [%r3+24];
	ld.shared.f32 	%f67, [%r7+24];
	sub.f32 	%f68, %f66, %f67;
	fma.rn.f32 	%f69, %f68, %f68, %f65;
	ld.shared.f32 	%f70, [%r3+28];
	ld.shared.f32 	%f71, [%r7+28];
	sub.f32 	%f72, %f70, %f71;
	fma.rn.f32 	%f88, %f72, %f72, %f69;
$L__BB0_13:
	bar.sync 	0;
	add.s32 	%r42, %r42, 16;
	add.s32 	%r41, %r41, 16;
	add.s32 	%r40, %r40, 16;
	add.s32 	%r39, %r39, 16;
	setp.ne.s32 	%p18, %r42, 10008;
	@%p18 bra 	$L__BB0_1;
	@%p10 bra 	$L__BB0_16;
	add.f32 	%f73, %f88, 0f00000000;
	div.rn.f32 	%f74, %f73, 0fC69C4000;
	fma.rn.f32 	%f75, %f74, 0f3BBB989D, 0f3F000000;
	cvt.sat.f32.f32 	%f76, %f75;
	mov.f32 	%f77, 0f4B400001;
	mov.f32 	%f78, 0f437C0000;
	fma.rm.f32 	%f79, %f76, %f78, %f77;
	add.f32 	%f80, %f79, 0fCB40007F;
	neg.f32 	%f81, %f80;
	fma.rn.f32 	%f82, %f74, 0f3FB8AA3B, %f81;
	fma.rn.f32 	%f83, %f74, 0f32A57060, %f82;
	mov.b32 	%r36, %f79;
	shl.b32 	%r37, %r36, 23;
	mov.b32 	%f84, %r37;
	ex2.approx.ftz.f32 	%f85, %f83;
	mul.f32 	%f86, %f85, %f84;
	mad.lo.s32 	%r38, %r1, 5000, %r28;
	cvta.to.global.u64 	%rd11, %rd4;
	mul.wide.s32 	%rd12, %r38, 4;
	add.s64 	%rd13, %rd11, %rd12;
	st.global.f32 	[%rd13], %f86;
$L__BB0_16:
	ret;

}


// ===== COMPILED SASS (sm_100) =====

	.target	sm_100

	.elftype	@"ET_EXEC"


//--------------------- .note.nv.tkinfo           --------------------------
	.section	.note.nv.tkinfo,"",@"SHT_NOTE"
	.sectionflags	@"SHF_NOTE_NV_TKINFO"
	.tkinfo
        /*0018*/ 	.word	0x00000002
        /*0030*/ 	.string	""
        /*0030*/ 	.string	"ptxas"
        /*0030*/ 	.string	"Cuda compilation tools, release 13.0, V13.0.88"
        /*0030*/ 	.string	"Build cuda_13.0.r13.0/compiler.36424714_0"
        /*0030*/ 	.string	"-arch sm_100 -m 64 "



//--------------------- .note.nv.cuinfo           --------------------------
	.section	.note.nv.cuinfo,"",@"SHT_NOTE"
	.sectionflags	@"SHF_NOTE_NV_CUINFO"
        /*0018*/ 	.short	0x0002
        /*001a*/ 	.short	0x0064
        /*001c*/ 	.short	0x0082
	.zero		2


//--------------------- .nv.info                  --------------------------
	.section	.nv.info,"",@"SHT_CUDA_INFO"
	.align	4


	//----- nvinfo : EIATTR_REGCOUNT
	.align		4
        /*0000*/ 	.byte	0x04, 0x2f
        /*0002*/ 	.short	(.L_1 - .L_0)
	.align		4
.L_0:
        /*0004*/ 	.word	index@(_Z9RBFkernelPfS_)
        /*0008*/ 	.word	0x00000020


	//----- nvinfo : EIATTR_FRAME_SIZE
	.align		4
.L_1:
        /*000c*/ 	.byte	0x04, 0x11
        /*000e*/ 	.short	(.L_3 - .L_2)
	.align		4
.L_2:
        /*0010*/ 	.word	index@($__internal_0_$__cuda_sm3x_div_rn_noftz_f32_slowpath)
        /*0014*/ 	.word	0x00000000


	//----- nvinfo : EIATTR_FRAME_SIZE
	.align		4
.L_3:
        /*0018*/ 	.byte	0x04, 0x11
        /*001a*/ 	.short	(.L_5 - .L_4)
	.align		4
.L_4:
        /*001c*/ 	.word	index@(_Z9RBFkernelPfS_)
        /*0020*/ 	.word	0x00000000


	//----- nvinfo : EIATTR_MIN_STACK_SIZE
	.align		4
.L_5:
        /*0024*/ 	.byte	0x04, 0x12
        /*0026*/ 	.short	(.L_7 - .L_6)
	.align		4
.L_6:
        /*0028*/ 	.word	index@(_Z9RBFkernelPfS_)
        /*002c*/ 	.word	0x00000000
.L_7:


//--------------------- .nv.compat                --------------------------
	.section	.nv.compat,"",@"SHT_CUDA_COMPAT_INFO"
	.align	4
        /*0000*/ 	.byte	0x02, 0x09, 0x00, 0x00, 0x02, 0x02, 0x01, 0x00, 0x02, 0x05, 0x05, 0x00, 0x03, 0x07, 0x01, 0x01
        /*0010*/ 	.byte	0x02, 0x03, 0x00, 0x00, 0x02, 0x06, 0x01, 0x00, 0x04, 0x0b, 0x08, 0x00, 0x01, 0x00, 0x00, 0x00
        /*0020*/ 	.byte	0x00, 0x00, 0x00, 0x00


//--------------------- .nv.info._Z9RBFkernelPfS_ --------------------------
	.section	.nv.info._Z9RBFkernelPfS_,"",@"SHT_CUDA_INFO"
	.sectionflags	@""
	.align	4


	//----- nvinfo : EIATTR_CUDA_API_VERSION
	.align		4
        /*0000*/ 	.byte	0x04, 0x37
        /*0002*/ 	.short	(.L_9 - .L_8)
.L_8:
        /*0004*/ 	.word	0x00000082


	//----- nvinfo : EIATTR_KPARAM_INFO
	.align		4
.L_9:
        /*0008*/ 	.byte	0x04, 0x17
        /*000a*/ 	.short	(.L_11 - .L_10)
.L_10:
        /*000c*/ 	.word	0x00000000
        /*0010*/ 	.short	0x0001
        /*0012*/ 	.short	0x0008
        /*0014*/ 	.byte	0x00, 0xf5, 0x21, 0x00


	//----- nvinfo : EIATTR_KPARAM_INFO
	.align		4
.L_11:
        /*0018*/ 	.byte	0x04, 0x17
        /*001a*/ 	.short	(.L_13 - .L_12)
.L_12:
        /*001c*/ 	.word	0x00000000
        /*0020*/ 	.short	0x0000
        /*0022*/ 	.short	0x0000
        /*0024*/ 	.byte	0x00, 0xf5, 0x21, 0x00


	//----- nvinfo : EIATTR_SPARSE_MMA_MASK
	.align		4
.L_13:
        /*0028*/ 	.byte	0x03, 0x50
        /*002a*/ 	.short	0x0000


	//----- nvinfo : EIATTR_MAXREG_COUNT
	.align		4
        /*002c*/ 	.byte	0x03, 0x1b
        /*002e*/ 	.short	0x00ff


	//----- nvinfo : EIATTR_NUM_BARRIERS
	.align		4
        /*0030*/ 	.byte	0x02, 0x4c
        /*0032*/ 	.byte	0x01
	.zero		1


	//----- nvinfo : EIATTR_MERCURY_ISA_VERSION
	.align		4
        /*0034*/ 	.byte	0x03, 0x5f
        /*0036*/ 	.short	0x0101


	//----- nvinfo : EIATTR_VRC_CTA_INIT_COUNT
	.align		4
        /*0038*/ 	.byte	0x02, 0x4a
	.zero		1
	.zero		1


	//----- nvinfo : EIATTR_EXIT_INSTR_OFFSETS
	.align		4
        /*003c*/ 	.byte	0x04, 0x1c
        /*003e*/ 	.short	(.L_15 - .L_14)


	//   ....[0]....
.L_14:
        /*0040*/ 	.word	0x000006e0


	//   ....[1]....
        /*0044*/ 	.word	0x000008b0


	//----- nvinfo : EIATTR_CRS_STACK_SIZE
	.align		4
.L_15:
        /*0048*/ 	.byte	0x04, 0x1e
        /*004a*/ 	.short	(.L_17 - .L_16)
.L_16:
        /*004c*/ 	.word	0x00000000


	//----- nvinfo : EIATTR_CBANK_PARAM_SIZE
	.align		4
.L_17:
        /*0050*/ 	.byte	0x03, 0x19
        /*0052*/ 	.short	0x0010


	//----- nvinfo : EIATTR_PARAM_CBANK
	.align		4
        /*0054*/ 	.byte	0x04, 0x0a
        /*0056*/ 	.short	(.L_19 - .L_18)
	.align		4
.L_18:
        /*0058*/ 	.word	index@(.nv.constant0._Z9RBFkernelPfS_)
        /*005c*/ 	.short	0x0380
        /*005e*/ 	.short	0x0010


	//----- nvinfo : EIATTR_SW_WAR
	.align		4
.L_19:
        /*0060*/ 	.byte	0x04, 0x36
        /*0062*/ 	.short	(.L_21 - .L_20)
.L_20:
        /*0064*/ 	.word	0x00000008
.L_21:


//--------------------- .nv.callgraph             --------------------------
	.section	.nv.callgraph,"",@"SHT_CUDA_CALLGRAPH"
	.align	4
	.sectionentsize	8
	.align		4
        /*0000*/ 	.word	0x00000000
	.align		4
        /*0004*/ 	.word	0xffffffff
	.align		4
        /*0008*/ 	.word	0x00000000
	.align		4
        /*000c*/ 	.word	0xfffffffe
	.align		4
        /*0010*/ 	.word	0x00000000
	.align		4
        /*0014*/ 	.word	0xfffffffd
	.align		4
        /*0018*/ 	.word	0x00000000
	.align		4
        /*001c*/ 	.word	0xfffffffc


//--------------------- .text._Z9RBFkernelPfS_    --------------------------
	.section	.text._Z9RBFkernelPfS_,"ax",@progbits
	.align	128
        .global         _Z9RBFkernelPfS_
        .type           _Z9RBFkernelPfS_,@function
        .size           _Z9RBFkernelPfS_,(.L_x_20 - _Z9RBFkernelPfS_)
        .other          _Z9RBFkernelPfS_,@"STO_CUDA_ENTRY STV_DEFAULT"
_Z9RBFkernelPfS_:
.text._Z9RBFkernelPfS_:
[----:B------:R-:W-:Y:S01]  /*0000*/  LDC R1, c[0x0][0x37c] ;  /* 0x0000df00ff017b82 */ /* 0x000fe20000000800 */
[----:B------:R-:W0:Y:S01]  /*0010*/  S2R R5, SR_TID.Y ;  /* 0x0000000000057919 */ /* 0x000e220000002200 */
[----:B------:R-:W1:Y:S06]  /*0020*/  LDCU.64 UR4, c[0x0][0x380] ;  /* 0x00007000ff0477ac */ /* 0x000e6c0008000a00 */
[----:B------:R-:W2:Y:S01]  /*0030*/  S2UR UR6, SR_CgaCtaId ;  /* 0x00000000000679c3 */ /* 0x000ea20000008800 */
[----:B------:R-:W-:Y:S01]  /*0040*/  HFMA2 R27, -RZ, RZ, 0, 0 ;  /* 0x00000000ff1b7431 */ /* 0x000fe200000001ff */
[----:B------:R-:W3:Y:S01]  /*0050*/  S2R R21, SR_TID.X ;  /* 0x0000000000157919 */ /* 0x000ee20000002100 */
[----:B------:R-:W4:Y:S05]  /*0060*/  LDCU.64 UR10, c[0x0][0x358] ;  /* 0x00006b00ff0a77ac */ /* 0x000f2a0008000a00 */
[----:B------:R-:W5:Y:S08]  /*0070*/  LDC R26, c[0x0][0x360] ;  /* 0x0000d800ff1a7b82 */ /* 0x000f700000000800 */
[----:B------:R-:W4:Y:S01]  /*0080*/  S2UR UR12, SR_CTAID.Y ;  /* 0x00000000000c79c3 */ /* 0x000f220000002600 */
[----:B-1----:R-:W-:-:S03]  /*0090*/  UIADD3 UR7, UP0, UPT, UR4, 0x20, URZ ;  /* 0x0000002004077890 */ /* 0x002fc6000ff1e0ff */
[----:B------:R-:W-:Y:S01]  /*00a0*/  UMOV UR4, 0x400 ;  /* 0x0000040000047882 */ /* 0x000fe20000000000 */
[----:B------:R-:W-:Y:S02]  /*00b0*/  UIADD3.X UR8, UPT, UPT, URZ, UR5, URZ, UP0, !UPT ;  /* 0x00000005ff087290 */ /* 0x000fe400087fe4ff */
[----:B------:R-:W-:Y:S01]  /*00c0*/  UIADD3 UR5, UPT, UPT, UR4, 0x100, URZ ;  /* 0x0000010004057890 */ /* 0x000fe2000fffe0ff */
[----:B------:R-:W4:Y:S01]  /*00d0*/  LDC R22, c[0x0][0x364] ;  /* 0x0000d900ff167b82 */ /* 0x000f220000000800 */
[----:B--2---:R-:W-:Y:S02]  /*00e0*/  ULEA UR4, UR6, UR4, 0x18 ;  /* 0x0000000406047291 */ /* 0x004fe4000f8ec0ff */
[----:B------:R-:W-:Y:S01]  /*00f0*/  ULEA UR5, UR6, UR5, 0x18 ;  /* 0x0000000506057291 */ /* 0x000fe2000f8ec0ff */
[----:B0-----:R-:W-:-:S04]  /*0100*/  IADD3 R3, PT, PT, R5, 0x8, RZ ;  /* 0x0000000805037810 */ /* 0x001fc80007ffe0ff */
[----:B------:R-:W5:Y:S01]  /*0110*/  S2UR UR9, SR_CTAID.X ;  /* 0x00000000000979c3 */ /* 0x000f620000002500 */
[----:B------:R-:W-:Y:S02]  /*0120*/  LEA R20, R5, UR5, 0x5 ;  /* 0x0000000505147c11 */ /* 0x000fe4000f8e28ff */
[----:B---3--:R-:W-:Y:S01]  /*0130*/  LEA R24, R21, UR4, 0x5 ;  /* 0x0000000415187c11 */ /* 0x008fe2000f8e28ff */
[----:B------:R-:W-:-:S03]  /*0140*/  UMOV UR4, 0x8 ;  /* 0x0000000800047882 */ /* 0x000fc60000000000 */
[----:B------:R-:W-:Y:S01]  /*0150*/  LEA R23, R5, R24, 0x2 ;  /* 0x0000001805177211 */ /* 0x000fe200078e10ff */
[C---:B----4-:R-:W-:Y:S02]  /*0160*/  IMAD R25, R22.reuse, UR12, R5 ;  /* 0x0000000c16197c24 */ /* 0x050fe4000f8e0205 */
[----:B------:R-:W-:-:S03]  /*0170*/  IMAD R22, R22, UR12, R21 ;  /* 0x0000000c16167c24 */ /* 0x000fc6000f8e0215 */
[----:B------:R-:W-:Y:S01]  /*0180*/  ISETP.GE.U32.AND P0, PT, R25, 0x1388, PT ;  /* 0x000013881900780c */ /* 0x000fe20003f06070 */
[----:B------:R-:W-:Y:S02]  /*0190*/  IMAD R0, R22, 0x2710, R5 ;  /* 0x0000271016007824 */ /* 0x000fe400078e0205 */
[----:B-----5:R-:W-:Y:S01]  /*01a0*/  IMAD R26, R26, UR9, R21 ;  /* 0x000000091a1a7c24 */ /* 0x020fe2000f8e0215 */
[----:B------:R-:W-:-:S03]  /*01b0*/  LEA R21, R21, UR5, 0x5 ;  /* 0x0000000515157c11 */ /* 0x000fc6000f8e28ff */
[C---:B------:R-:W-:Y:S01]  /*01c0*/  IMAD R2, R26.reuse, 0x2710, R5 ;  /* 0x000027101a027824 */ /* 0x040fe200078e0205 */
[----:B------:R-:W-:Y:S02]  /*01d0*/  ISETP.LT.AND P0, PT, R26, 0x1388, !P0 ;  /* 0x000013881a00780c */ /* 0x000fe40004701270 */
[----:B------:R-:W-:-:S11]  /*01e0*/  LEA R21, R5, R21, 0x2 ;  /* 0x0000001505157211 */ /* 0x000fd600078e10ff */
.L_x_4:
[----:B------:R-:W-:Y:S01]  /*01f0*/  VIADD R7, R3, 0xfffffff8 ;  /* 0xfffffff803077836 */ /* 0x000fe20000000000 */
[----:B0-----:R-:W-:Y:S02]  /*0200*/  MOV R28, UR7 ;  /* 0x00000007001c7c02 */ /* 0x001fe40008000f00 */
[----:B------:R-:W-:Y:S02]  /*0210*/  MOV R29, UR8 ;  /* 0x00000008001d7c02 */ /* 0x000fe40008000f00 */
[----:B------:R-:W-:Y:S01]  /*0220*/  ISETP.GT.U32.AND P1, PT, R7, 0x270f, PT ;  /* 0x0000270f0700780c */ /* 0x000fe20003f24070 */
[----:B------:R-:W-:-:S03]  /*0230*/  IMAD.WIDE R28, R2, 0x4, R28 ;  /* 0x00000004021c7825 */ /* 0x000fc600078e021c */
[----:B------:R-:W-:Y:S02]  /*0240*/  ISETP.GT.U32.OR P3, PT, R22, 0x1387, P1 ;  /* 0x000013871600780c */ /* 0x000fe40000f64470 */
[----:B------:R-:W-:-:S11]  /*0250*/  ISETP.GT.OR P1, PT, R26, 0x1387, P1 ;  /* 0x000013871a00780c */ /* 0x000fd60000f24670 */
[----:B------:R-:W0:Y:S02]  /*0260*/  @!P3 LDC.64 R4, c[0x0][0x380] ;  /* 0x0000e000ff04bb82 */ /* 0x000e240000000a00 */
[----:B------:R-:W2:Y:S01]  /*0270*/  @!P1 LDG.E R6, desc[UR10][R28.64+-0x20] ;  /* 0xffffe00a1c069981 */ /* 0x000ea2000c1e1900 */
[----:B0-----:R-:W-:-:S06]  /*0280*/  @!P3 IMAD.WIDE.U32 R4, R0, 0x4, R4 ;  /* 0x000000040004b825 */ /* 0x001fcc00078e0004 */
[----:B------:R-:W3:Y:S01]  /*0290*/  @!P3 LDG.E R4, desc[UR10][R4.64] ;  /* 0x0000000a0404b981 */ /* 0x000ee2000c1e1900 */
[----:B------:R-:W-:Y:S01]  /*02a0*/  ISETP.GT.U32.AND P2, PT, R7, 0x2707, PT ;  /* 0x000027070700780c */ /* 0x000fe20003f44070 */
[----:B------:R-:W-:Y:S03]  /*02b0*/  BSSY.RECONVERGENT B0, `(.L_x_0) ;  /* 0x000001a000007945 */ /* 0x000fe60003800200 */
[----:B------:R-:W-:Y:S01]  /*02c0*/  ISETP.GT.U32.OR P4, PT, R22, 0x1387, P2 ;  /* 0x000013871600780c */ /* 0x000fe20001784470 */
[----:B--2---:R0:W-:Y:S04]  /*02d0*/  @!P1 STS [R23], R6 ;  /* 0x0000000617009388 */ /* 0x0041e80000000800 */
[----:B---3--:R0:W-:Y:S01]  /*02e0*/  @!P3 STS [R21], R4 ;  /* 0x000000041500b388 */ /* 0x0081e20000000800 */
[----:B------:R-:W-:Y:S06]  /*02f0*/  BAR.SYNC.DEFER_BLOCKING 0x0 ;  /* 0x0000000000007b1d */ /* 0x000fec0000010000 */
[----:B------:R-:W-:Y:S05]  /*0300*/  @!P0 BRA `(.L_x_1) ;  /* 0x0000000000508947 */ /* 0x000fea0003800000 */
[----:B0-----:R-:W-:Y:S04]  /*0310*/  LDS.128 R4, [R24] ;  /* 0x0000000018047984 */ /* 0x001fe80000000c00 */
[----:B------:R-:W0:Y:S04]  /*0320*/  LDS.128 R8, [R20] ;  /* 0x0000000014087984 */ /* 0x000e280000000c00 */
[----:B------:R-:W-:Y:S04]  /*0330*/  LDS.128 R12, [R24+0x10] ;  /* 0x00001000180c7984 */ /* 0x000fe80000000c00 */
[----:B------:R-:W1:Y:S01]  /*0340*/  LDS.128 R16, [R20+0x10] ;  /* 0x0000100014107984 */ /* 0x000e620000000c00 */
[----:B0-----:R-:W-:Y:S01]  /*0350*/  FADD R4, R4, -R8 ;  /* 0x8000000804047221 */ /* 0x001fe20000000000 */
[----:B------:R-:W-:Y:S01]  /*0360*/  FADD R5, R5, -R9 ;  /* 0x8000000905057221 */ /* 0x000fe20000000000 */
[----:B------:R-:W-:Y:S01]  /*0370*/  FADD R9, R6, -R10 ;  /* 0x8000000a06097221 */ /* 0x000fe20000000000 */
[----:B------:R-:W-:Y:S01]  /*0380*/  FADD R7, R7, -R11 ;  /* 0x8000000b07077221 */ /* 0x000fe20000000000 */
[----:B------:R-:W-:-:S04]  /*0390*/  FFMA R4, R4, R4, R27 ;  /* 0x0000000404047223 */ /* 0x000fc8000000001b */
[----:B------:R-:W-:Y:S01]  /*03a0*/  FFMA R4, R5, R5, R4 ;  /* 0x0000000505047223 */ /* 0x000fe20000000004 */
[----:B-1----:R-:W-:Y:S01]  /*03b0*/  FADD R5, R12, -R16 ;  /* 0x800000100c057221 */ /* 0x002fe20000000000 */
[----:B------:R-:W-:Y:S01]  /*03c0*/  FADD R13, R13, -R17 ;  /* 0x800000110d0d7221 */ /* 0x000fe20000000000 */
[----:B------:R-:W-:Y:S01]  /*03d0*/  FADD R15, R15, -R19 ;  /* 0x800000130f0f7221 */ /* 0x000fe20000000000 */
[----:B------:R-:W-:-:S04]  /*03e0*/  FFMA R4, R9, R9, R4 ;  /* 0x0000000909047223 */ /* 0x000fc80000000004 */
[----:B------:R-:W-:-:S04]  /*03f0*/  FFMA R4, R7, R7, R4 ;  /* 0x0000000707047223 */ /* 0x000fc80000000004 */
[----:B------:R-:W-:Y:S01]  /*0400*/  FFMA R4, R5, R5, R4 ;  /* 0x0000000505047223 */ /* 0x000fe20000000004 */
[----:B------:R-:W-:-:S03]  /*0410*/  FADD R5, R14, -R18 ;  /* 0x800000120e057221 */ /* 0x000fc60000000000 */
[----:B------:R-:W-:-:S04]  /*0420*/  FFMA R4, R13, R13, R4 ;  /* 0x0000000d0d047223 */ /* 0x000fc80000000004 */
[----:B------:R-:W-:-:S04]  /*0430*/  FFMA R4, R5, R5, R4 ;  /* 0x0000000505047223 */ /* 0x000fc80000000004 */
[----:B------:R-:W-:-:S07]  /*0440*/  FFMA R27, R15, R15, R4 ;  /* 0x0000000f0f1b7223 */ /* 0x000fce0000000004 */
.L_x_1:
[----:B------:R-:W-:Y:S05]  /*0450*/  BSYNC.RECONVERGENT B0 ;  /* 0x0000000000007941 */ /* 0x000fea0003800200 */
.L_x_0:
[----:B0-----:R-:W0:Y:S08]  /*0460*/  @!P4 LDC.64 R4, c[0x0][0x380] ;  /* 0x0000e000ff04cb82 */ /* 0x001e300000000a00 */
[----:B------:R-:W-:Y:S01]  /*0470*/  BAR.SYNC.DEFER_BLOCKING 0x0 ;  /* 0x0000000000007b1d */ /* 0x000fe20000010000 */
[----:B------:R-:W-:Y:S02]  /*0480*/  ISETP.GT.OR P2, PT, R26, 0x1387, P2 ;  /* 0x000013871a00780c */ /* 0x000fe40001744670 */
[----:B------:R-:W-:-:S05]  /*0490*/  @!P4 IADD3 R7, PT, PT, R0, 0x8, RZ ;  /* 0x000000080007c810 */ /* 0x000fca0007ffe0ff */
[----:B0-----:R-:W-:-:S06]  /*04a0*/  @!P4 IMAD.WIDE.U32 R4, R7, 0x4, R4 ;  /* 0x000000040704c825 */ /* 0x001fcc00078e0004 */
[----:B------:R-:W2:Y:S04]  /*04b0*/  @!P2 LDG.E R28, desc[UR10][R28.64] ;  /* 0x0000000a1c1ca981 */ /* 0x000ea8000c1e1900 */
[----:B------:R-:W3:Y:S01]  /*04c0*/  @!P4 LDG.E R4, desc[UR10][R4.64] ;  /* 0x0000000a0404c981 */ /* 0x000ee2000c1e1900 */
[----:B------:R-:W-:Y:S01]  /*04d0*/  UIADD3 UR4, UPT, UPT, UR4, 0x10, URZ ;  /* 0x0000001004047890 */ /* 0x000fe2000fffe0ff */
[----:B------:R-:W-:Y:S03]  /*04e0*/  BSSY.RECONVERGENT B0, `(.L_x_2) ;  /* 0x000001a000007945 */ /* 0x000fe60003800200 */
[----:B------:R-:W-:Y:S01]  /*04f0*/  UISETP.NE.AND UP0, UPT, UR4, 0x2718, UPT ;  /* 0x000027180400788c */ /* 0x000fe2000bf05270 */
        /* <DEDUP_REMOVED lines=24> */
.L_x_3:
[----:B------:R-:W-:Y:S05]  /*0680*/  BSYNC.RECONVERGENT B0 ;  /* 0x0000000000007941 */ /* 0x000fea0003800200 */
.L_x_2:
[----:B------:R-:W-:Y:S01]  /*0690*/  BAR.SYNC.DEFER_BLOCKING 0x0 ;  /* 0x0000000000007b1d */ /* 0x000fe20000010000 */
[----:B------:R-:W-:Y:S01]  /*06a0*/  VIADD R3, R3, 0x10 ;  /* 0x0000001003037836 */ /* 0x000fe20000000000 */
[----:B------:R-:W-:Y:S02]  /*06b0*/  IADD3 R0, PT, PT, R0, 0x10, RZ ;  /* 0x0000001000007810 */ /* 0x000fe40007ffe0ff */
[----:B------:R-:W-:Y:S02]  /*06c0*/  IADD3 R2, PT, PT, R2, 0x10, RZ ;  /* 0x0000001002027810 */ /* 0x000fe40007ffe0ff */
[----:B------:R-:W-:Y:S05]  /*06d0*/  BRA.U UP0, `(.L_x_4) ;  /* 0xfffffff900c47547 */ /* 0x000fea000b83ffff */
[----:B------:R-:W-:Y:S05]  /*06e0*/  @!P0 EXIT ;  /* 0x000000000000894d */ /* 0x000fea0003800000 */
[----:B------:R-:W-:Y:S02]  /*06f0*/  HFMA2 R3, -RZ, RZ, 0.53955078125, -0.443115234375 ;  /* 0x3851b717ff037431 */ /* 0x000fe400000001ff */
[----:B------:R-:W-:Y:S01]  /*0700*/  FADD R0, RZ, R27 ;  /* 0x0000001bff007221 */ /* 0x000fe20000000000 */
[----:B------:R-:W-:Y:S01]  /*0710*/  IMAD.MOV.U32 R2, RZ, RZ, 0x469c4000 ;  /* 0x469c4000ff027424 */ /* 0x000fe200078e00ff */
[----:B------:R-:W-:Y:S02]  /*0720*/  BSSY.RECONVERGENT B1, `(.L_x_5) ;  /* 0x000000a000017945 */ /* 0x000fe40003800200 */
[----:B------:R-:W1:Y:S01]  /*0730*/  FCHK P0, R0, -20000 ;  /* 0xc69c400000007902 */ /* 0x000e620000000000 */
[----:B------:R-:W-:-:S04]  /*0740*/  FFMA R2, -R3, R2, 1 ;  /* 0x3f80000003027423 */ /* 0x000fc80000000102 */
[----:B------:R-:W-:-:S04]  /*0750*/  FFMA R3, R2, -R3, -4.9999998736893758178e-05 ;  /* 0xb851b71702037423 */ /* 0x000fc80000000803 */
[----:B------:R-:W-:-:S04]  /*0760*/  FFMA R2, R0, R3, RZ ;  /* 0x0000000300027223 */ /* 0x000fc800000000ff */
[----:B0-----:R-:W-:-:S04]  /*0770*/  FFMA R4, R2, 20000, R0 ;  /* 0x469c400002047823 */ /* 0x001fc80000000000 */
[----:B------:R-:W-:Y:S01]  /*0780*/  FFMA R4, R3, R4, R2 ;  /* 0x0000000403047223 */ /* 0x000fe20000000002 */
[----:B-1----:R-:W-:Y:S06]  /*0790*/  @!P0 BRA `(.L_x_6) ;  /* 0x0000000000088947 */ /* 0x002fec0003800000 */
[----:B------:R-:W-:-:S07]  /*07a0*/  MOV R2, 0x7c0 ;  /* 0x000007c000027802 */ /* 0x000fce0000000f00 */
[----:B------:R-:W-:Y:S05]  /*07b0*/  CALL.REL.NOINC `($__internal_0_$__cuda_sm3x_div_rn_noftz_f32_slowpath) ;  /* 0x0000000000407944 */ /* 0x000fea0003c00000 */
.L_x_6:
[----:B------:R-:W-:Y:S05]  /*07c0*/  BSYNC.RECONVERGENT B1 ;  /* 0x0000000000017941 */ /* 0x000fea0003800200 */
.L_x_5:
[----:B------:R-:W-:Y:S01]  /*07d0*/  HFMA2 R5, -RZ, RZ, 3.7421875, 0 ;  /* 0x437c0000ff057431 */ /* 0x000fe200000001ff */
[----:B------:R-:W-:Y:S01]  /*07e0*/  MOV R3, 0x3bbb989d ;  /* 0x3bbb989d00037802 */ /* 0x000fe20000000f00 */
[----:B------:R-:W-:-:S04]  /*07f0*/  IMAD R25, R26, 0x1388, R25 ;  /* 0x000013881a197824 */ /* 0x000fc800078e0219 */
[----:B------:R-:W-:Y:S02]  /*0800*/  FFMA.SAT R0, R4, R3, 0.5 ;  /* 0x3f00000004007423 */ /* 0x000fe40000002003 */
[----:B------:R-:W0:Y:S02]  /*0810*/  LDC.64 R2, c[0x0][0x388] ;  /* 0x0000e200ff027b82 */ /* 0x000e240000000a00 */
[----:B------:R-:W-:-:S04]  /*0820*/  FFMA.RM R0, R0, R5, 12582913 ;  /* 0x4b40000100007423 */ /* 0x000fc80000004005 */
[C---:B------:R-:W-:Y:S01]  /*0830*/  FADD R5, R0.reuse, -12583039 ;  /* 0xcb40007f00057421 */ /* 0x040fe20000000000 */
[----:B------:R-:W-:-:S03]  /*0840*/  SHF.L.U32 R0, R0, 0x17, RZ ;  /* 0x0000001700007819 */ /* 0x000fc600000006ff */
[----:B------:R-:W-:-:S04]  /*0850*/  FFMA R5, R4, 1.4426950216293334961, -R5 ;  /* 0x3fb8aa3b04057823 */ /* 0x000fc80000000805 */
[----:B------:R-:W-:-:S06]  /*0860*/  FFMA R5, R4, 1.925963033500011079e-08, R5 ;  /* 0x32a5706004057823 */ /* 0x000fcc0000000005 */
[----:B------:R-:W1:Y:S01]  /*0870*/  MUFU.EX2 R5, R5 ;  /* 0x0000000500057308 */ /* 0x000e620000000800 */
[----:B0-----:R-:W-:-:S04]  /*0880*/  IMAD.WIDE R2, R25, 0x4, R2 ;  /* 0x0000000419027825 */ /* 0x001fc800078e0202 */
[----:B-1----:R-:W-:-:S05]  /*0890*/  FMUL R7, R0, R5 ;  /* 0x0000000500077220 */ /* 0x002fca0000400000 */
[----:B------:R-:W-:Y:S01]  /*08a0*/  STG.E desc[UR10][R2.64], R7 ;  /* 0x0000000702007986 */ /* 0x000fe2000c10190a */
[----:B------:R-:W-:Y:S05]  /*08b0*/  EXIT ;  /* 0x000000000000794d */ /* 0x000fea0003800000 */
        .weak           $__internal_0_$__cuda_sm3x_div_rn_noftz_f32_slowpath
        .type           $__internal_0_$__cuda_sm3x_div_rn_noftz_f32_slowpath,@function
        .size           $__internal_0_$__cuda_sm3x_div_rn_noftz_f32_slowpath,(.L_x_20 - $__internal_0_$__cuda_sm3x_div_rn_noftz_f32_slowpath)
$__internal_0_$__cuda_sm3x_div_rn_noftz_f32_slowpath:
[----:B------:R-:W-:Y:S01]  /*08c0*/  SHF.R.U32.HI R3, RZ, 0x17, R0 ;  /* 0x00000017ff037819 */ /* 0x000fe20000011600 */
[----:B------:R-:W-:Y:S04]  /*08d0*/  BSSY.RECONVERGENT B0, `(.L_x_7) ;  /* 0x000005c000007945 */ /* 0x000fe80003800200 */
[----:B------:R-:W-:Y:S01]  /*08e0*/  BSSY.RELIABLE B2, `(.L_x_8) ;  /* 0x000001a000027945 */ /* 0x000fe20003800100 */
[----:B------:R-:W-:Y:S02]  /*08f0*/  LOP3.LUT R5, R3, 0xff, RZ, 0xc0, !PT ;  /* 0x000000ff03057812 */ /* 0x000fe400078ec0ff */
[----:B------:R-:W-:-:S03]  /*0900*/  MOV R3, R0 ;  /* 0x0000000000037202 */ /* 0x000fc60000000f00 */
[----:B------:R-:W-:-:S05]  /*0910*/  VIADD R6, R5, 0xffffffff ;  /* 0xffffffff05067836 */ /* 0x000fca0000000000 */
[----:B------:R-:W-:-:S13]  /*0920*/  ISETP.GT.U32.OR P0, PT, R6, 0xfd, !PT ;  /* 0x000000fd0600780c */ /* 0x000fda0007f04470 */
[----:B------:R-:W-:Y:S01]  /*0930*/  @!P0 MOV R4, RZ ;  /* 0x000000ff00048202 */ /* 0x000fe20000000f00 */
[----:B------:R-:W-:Y:S06]  /*0940*/  @!P0 BRA `(.L_x_9) ;  /* 0x00000000004c8947 */ /* 0x000fec0003800000 */
[----:B------:R-:W-:-:S13]  /*0950*/  FSETP.GTU.FTZ.AND P0, PT, |R0|, +INF , PT ;  /* 0x7f8000000000780b */ /* 0x000fda0003f1c200 */
[----:B------:R-:W-:Y:S05]  /*0960*/  @P0 BREAK.RELIABLE B2 ;  /* 0x0000000000020942 */ /* 0x000fea0003800100 */
[----:B------:R-:W-:Y:S05]  /*0970*/  @P0 BRA `(.L_x_10) ;  /* 0x0000000400400947 */ /* 0x000fea0003800000 */
[----:B------:R-:W-:-:S05]  /*0980*/  HFMA2 R4, -RZ, RZ, -6.609375, 2 ;  /* 0xc69c4000ff047431 */ /* 0x000fca00000001ff */
[----:B------:R-:W-:-:S13]  /*0990*/  LOP3.LUT P0, RZ, R4, 0x7fffffff, R3, 0xc8, !PT ;  /* 0x7fffffff04ff7812 */ /* 0x000fda000780c803 */
[----:B------:R-:W-:Y:S05]  /*09a0*/  @!P0 BREAK.RELIABLE B2 ;  /* 0x0000000000028942 */ /* 0x000fea0003800100 */
[----:B------:R-:W-:Y:S05]  /*09b0*/  @!P0 BRA `(.L_x_11) ;  /* 0x0000000400288947 */ /* 0x000fea0003800000 */
[----:B------:R-:W-:-:S13]  /*09c0*/  LOP3.LUT P0, RZ, R3, 0x7fffffff, RZ, 0xc0, !PT ;  /* 0x7fffffff03ff7812 */ /* 0x000fda000780c0ff */
[----:B------:R-:W-:Y:S05]  /*09d0*/  @!P0 BREAK.RELIABLE B2 ;  /* 0x0000000000028942 */ /* 0x000fea0003800100 */
[----:B------:R-:W-:Y:S05]  /*09e0*/  @!P0 BRA `(.L_x_12) ;  /* 0x0000000400148947 */ /* 0x000fea0003800000 */
[----:B------:R-:W-:Y:S02]  /*09f0*/  FSETP.NEU.FTZ.AND P1, PT, |R0|, +INF , PT ;  /* 0x7f8000000000780b */ /* 0x000fe40003f3d200 */
[----:B------:R-:W-:-:S04]  /*0a00*/  LOP3.LUT P0, RZ, R4, 0x7fffffff, RZ, 0xc0, !PT ;  /* 0x7fffffff04ff7812 */ /* 0x000fc8000780c0ff */
[----:B------:R-:W-:-:S13]  /*0a10*/  PLOP3.LUT P0, PT, P1, P0, PT, 0x2f, 0xf2 ;  /* 0x0000000000f2781c */ /* 0x000fda0000f00577 */
[----:B------:R-:W-:Y:S05]  /*0a20*/  @P0 BREAK.RELIABLE B2 ;  /* 0x0000000000020942 */ /* 0x000fea0003800100 */
[----:B------:R-:W-:Y:S05]  /*0a30*/  @P0 BRA `(.L_x_13) ;  /* 0x0000000000f40947 */ /* 0x000fea0003800000 */
[----:B------:R-:W-:-:S13]  /*0a40*/  ISETP.GE.AND P0, PT, R6, RZ, PT ;  /* 0x000000ff0600720c */ /* 0x000fda0003f06270 */
[----:B------:R-:W-:Y:S01]  /*0a50*/  @P0 MOV R4, RZ ;  /* 0x000000ff00040202 */ /* 0x000fe20000000f00 */
[----:B------:R-:W-:Y:S01]  /*0a60*/  @!P0 FFMA R3, R0, 1.84467440737095516160e+19, RZ ;  /* 0x5f80000000038823 */ /* 0x000fe200000000ff */
[----:B------:R-:W-:-:S07]  /*0a70*/  @!P0 IMAD.MOV.U32 R4, RZ, RZ, -0x40 ;  /* 0xffffffc0ff048424 */ /* 0x000fce00078e00ff */
.L_x_9:
[----:B------:R-:W-:Y:S05]  /*0a80*/  BSYNC.RELIABLE B2 ;  /* 0x0000000000027941 */ /* 0x000fea0003800100 */
.L_x_8:
[----:B------:R-:W-:Y:S01]  /*0a90*/  UMOV UR4, 0xc69c4000 ;  /* 0xc69c400000047882 */ /* 0x000fe20000000000 */
[----:B------:R-:W-:Y:S01]  /*0aa0*/  IADD3 R5, PT, PT, R5, -0x7f, RZ ;  /* 0xffffff8105057810 */ /* 0x000fe20007ffe0ff */
[----:B------:R-:W-:Y:S01]  /*0ab0*/  UIADD3 UR4, UPT, UPT, UR4, -0x7000000, URZ ;  /* 0xf900000004047890 */ /* 0x000fe2000fffe0ff */
[----:B------:R-:W-:Y:S02]  /*0ac0*/  BSSY.RECONVERGENT B2, `(.L_x_14) ;  /* 0x0000033000027945 */ /* 0x000fe40003800200 */
[----:B------:R-:W-:Y:S01]  /*0ad0*/  IADD3 R4, PT, PT, R4, -0xe, R5 ;  /* 0xfffffff204047810 */ /* 0x000fe20007ffe005 */
[----:B------:R-:W-:Y:S02]  /*0ae0*/  IMAD R0, R5, -0x800000, R3 ;  /* 0xff80000005007824 */ /* 0x000fe400078e0203 */
[----:B------:R-:W-:-:S03]  /*0af0*/  FADD.FTZ R7, -RZ, -UR4 ;  /* 0x80000004ff077e21 */ /* 0x000fc60008010100 */
[----:B------:R-:W0:Y:S02]  /*0b00*/  MUFU.RCP R6, UR4 ;  /* 0x0000000400067d08 */ /* 0x000e240008001000 */
[----:B0-----:R-:W-:-:S04]  /*0b10*/  FFMA R9, R6, R7, 1 ;  /* 0x3f80000006097423 */ /* 0x001fc80000000007 */
[----:B------:R-:W-:-:S04]  /*0b20*/  FFMA R9, R6, R9, R6 ;  /* 0x0000000906097223 */ /* 0x000fc80000000006 */
[----:B------:R-:W-:-:S04]  /*0b30*/  FFMA R6, R0, R9, RZ ;  /* 0x0000000900067223 */ /* 0x000fc800000000ff */
[----:B------:R-:W-:-:S04]  /*0b40*/  FFMA R3, R7, R6, R0 ;  /* 0x0000000607037223 */ /* 0x000fc80000000000 */
[----:B------:R-:W-:-:S04]  /*0b50*/  FFMA R6, R9, R3, R6 ;  /* 0x0000000309067223 */ /* 0x000fc80000000006 */
[----:B------:R-:W-:-:S04]  /*0b60*/  FFMA R7, R7, R6, R0 ;  /* 0x0000000607077223 */ /* 0x000fc80000000000 */
[----:B------:R-:W-:-:S05]  /*0b70*/  FFMA R3, R9, R7, R6 ;  /* 0x0000000709037223 */ /* 0x000fca0000000006 */
[----:B------:R-:W-:-:S04]  /*0b80*/  SHF.R.U32.HI R0, RZ, 0x17, R3 ;  /* 0x00000017ff007819 */ /* 0x000fc80000011603 */
[----:B------:R-:W-:-:S04]  /*0b90*/  LOP3.LUT R0, R0, 0xff, RZ, 0xc0, !PT ;  /* 0x000000ff00007812 */ /* 0x000fc800078ec0ff */
[----:B------:R-:W-:-:S04]  /*0ba0*/  IADD3 R8, PT, PT, R0, R4, RZ ;  /* 0x0000000400087210 */ /* 0x000fc80007ffe0ff */
[----:B------:R-:W-:-:S04]  /*0bb0*/  IADD3 R0, PT, PT, R8, -0x1, RZ ;  /* 0xffffffff08007810 */ /* 0x000fc80007ffe0ff */
[----:B------:R-:W-:-:S13]  /*0bc0*/  ISETP.GE.U32.AND P0, PT, R0, 0xfe, PT ;  /* 0x000000fe0000780c */ /* 0x000fda0003f06070 */
[----:B------:R-:W-:Y:S05]  /*0bd0*/  @!P0 BRA `(.L_x_15) ;  /* 0x0000000000808947 */ /* 0x000fea0003800000 */
[----:B------:R-:W-:-:S13]  /*0be0*/  ISETP.GT.AND P0, PT, R8, 0xfe, PT ;  /* 0x000000fe0800780c */ /* 0x000fda0003f04270 */
[----:B------:R-:W-:Y:S05]  /*0bf0*/  @P0 BRA `(.L_x_16) ;  /* 0x00000000006c0947 */ /* 0x000fea0003800000 */
[----:B------:R-:W-:-:S13]  /*0c00*/  ISETP.GE.AND P0, PT, R8, 0x1, PT ;  /* 0x000000010800780c */ /* 0x000fda0003f06270 */
[----:B------:R-:W-:Y:S05]  /*0c10*/  @P0 BRA `(.L_x_17) ;  /* 0x0000000000740947 */ /* 0x000fea0003800000 */
[----:B------:R-:W-:Y:S02]  /*0c20*/  ISETP.GE.AND P0, PT, R8, -0x18, PT ;  /* 0xffffffe80800780c */ /* 0x000fe40003f06270 */
[----:B------:R-:W-:-:S11]  /*0c30*/  LOP3.LUT R3, R3, 0x80000000, RZ, 0xc0, !PT ;  /* 0x8000000003037812 */ /* 0x000fd600078ec0ff */
[----:B------:R-:W-:Y:S05]  /*0c40*/  @!P0 BRA `(.L_x_17) ;  /* 0x0000000000688947 */ /* 0x000fea0003800000 */
[CCC-:B------:R-:W-:Y:S01]  /*0c50*/  FFMA.RZ R0, R9.reuse, R7.reuse, R6.reuse ;  /* 0x0000000709007223 */ /* 0x1c0fe2000000c006 */
[C---:B------:R-:W-:Y:S02]  /*0c60*/  IADD3 R5, PT, PT, R8.reuse, 0x20, RZ ;  /* 0x0000002008057810 */ /* 0x040fe40007ffe0ff */
[----:B------:R-:W-:Y:S02]  /*0c70*/  ISETP.NE.AND P2, PT, R8, RZ, PT ;  /* 0x000000ff0800720c */ /* 0x000fe40003f45270 */
[----:B------:R-:W-:Y:S01]  /*0c80*/  LOP3.LUT R4, R0, 0x7fffff, RZ, 0xc0, !PT ;  /* 0x007fffff00047812 */ /* 0x000fe200078ec0ff */
[CCC-:B------:R-:W-:Y:S01]  /*0c90*/  FFMA.RP R0, R9.reuse, R7.reuse, R6.reuse ;  /* 0x0000000709007223 */ /* 0x1c0fe20000008006 */
[----:B------:R-:W-:Y:S01]  /*0ca0*/  FFMA.RM R9, R9, R7, R6 ;  /* 0x0000000709097223 */ /* 0x000fe20000004006 */
[----:B------:R-:W-:Y:S01]  /*0cb0*/  IMAD.MOV R7, RZ, RZ, -R8 ;  /* 0x000000ffff077224 */ /* 0x000fe200078e0a08 */
[----:B------:R-:W-:Y:S02]  /*0cc0*/  LOP3.LUT R4, R4, 0x800000, RZ, 0xfc, !PT ;  /* 0x0080000004047812 */ /* 0x000fe400078efcff */
[----:B------:R-:W-:-:S02]  /*0cd0*/  ISETP.NE.AND P1, PT, R8, RZ, PT ;  /* 0x000000ff0800720c */ /* 0x000fc40003f25270 */
[----:B------:R-:W-:Y:S02]  /*0ce0*/  SHF.L.U32 R5, R4, R5, RZ ;  /* 0x0000000504057219 */ /* 0x000fe400000006ff */
[----:B------:R-:W-:Y:S02]  /*0cf0*/  FSETP.NEU.FTZ.AND P0, PT, R0, R9, PT ;  /* 0x000000090000720b */ /* 0x000fe40003f1d000 */
[----:B------:R-:W-:Y:S02]  /*0d00*/  SEL R7, R7, RZ, P2 ;  /* 0x000000ff07077207 */ /* 0x000fe40001000000 */
[----:B------:R-:W-:Y:S02]  /*0d10*/  ISETP.NE.AND P1, PT, R5, RZ, P1 ;  /* 0x000000ff0500720c */ /* 0x000fe40000f25270 */
[----:B------:R-:W-:Y:S02]  /*0d20*/  SHF.R.U32.HI R7, RZ, R7, R4 ;  /* 0x00000007ff077219 */ /* 0x000fe40000011604 */
[----:B------:R-:W-:-:S02]  /*0d30*/  PLOP3.LUT P0, PT, P0, P1, PT, 0xf8, 0x8f ;  /* 0x00000000008f781c */ /* 0x000fc40000703f70 */
[----:B------:R-:W-:Y:S02]  /*0d40*/  SHF.R.U32.HI R5, RZ, 0x1, R7 ;  /* 0x00000001ff057819 */ /* 0x000fe40000011607 */
[----:B------:R-:W-:-:S04]  /*0d50*/  SEL R0, RZ, 0x1, !P0 ;  /* 0x00000001ff007807 */ /* 0x000fc80004000000 */
[----:B------:R-:W-:-:S04]  /*0d60*/  LOP3.LUT R0, R0, 0x1, R5, 0xf8, !PT ;  /* 0x0000000100007812 */ /* 0x000fc800078ef805 */
[----:B------:R-:W-:-:S04]  /*0d70*/  LOP3.LUT R0, R0, R7, RZ, 0xc0, !PT ;  /* 0x0000000700007212 */ /* 0x000fc800078ec0ff */
[----:B------:R-:W-:-:S04]  /*0d80*/  IADD3 R0, PT, PT, R5, R0, RZ ;  /* 0x0000000005007210 */ /* 0x000fc80007ffe0ff */
[----:B------:R-:W-:Y:S01]  /*0d90*/  LOP3.LUT R3, R0, R3, RZ, 0xfc, !PT ;  /* 0x0000000300037212 */ /* 0x000fe200078efcff */
[----:B------:R-:W-:Y:S06]  /*0da0*/  BRA `(.L_x_17) ;  /* 0x0000000000107947 */ /* 0x000fec0003800000 */
.L_x_16:
[----:B------:R-:W-:-:S04]  /*0db0*/  LOP3.LUT R3, R3, 0x80000000, RZ, 0xc0, !PT ;  /* 0x8000000003037812 */ /* 0x000fc800078ec0ff */
[----:B------:R-:W-:Y:S01]  /*0dc0*/  LOP3.LUT R3, R3, 0x7f800000, RZ, 0xfc, !PT ;  /* 0x7f80000003037812 */ /* 0x000fe200078efcff */
[----:B------:R-:W-:Y:S06]  /*0dd0*/  BRA `(.L_x_17) ;  /* 0x0000000000047947 */ /* 0x000fec0003800000 */
.L_x_15:
[----:B------:R-:W-:-:S07]  /*0de0*/  LEA R3, R4, R3, 0x17 ;  /* 0x0000000304037211 */ /* 0x000fce00078eb8ff */
.L_x_17:
[----:B------:R-:W-:Y:S05]  /*0df0*/  BSYNC.RECONVERGENT B2 ;  /* 0x0000000000027941 */ /* 0x000fea0003800200 */
.L_x_14:
[----:B------:R-:W-:Y:S05]  /*0e00*/  BRA `(.L_x_18) ;  /* 0x0000000000207947 */ /* 0x000fea0003800000 */
.L_x_13:
[----:B------:R-:W-:-:S04]  /*0e10*/  LOP3.LUT R3, R4, 0x80000000, R3, 0x48, !PT ;  /* 0x8000000004037812 */ /* 0x000fc800078e4803 */
[----:B------:R-:W-:Y:S01]  /*0e20*/  LOP3.LUT R3, R3, 0x7f800000, RZ, 0xfc, !PT ;  /* 0x7f80000003037812 */ /* 0x000fe200078efcff */
[----:B------:R-:W-:Y:S06]  /*0e30*/  BRA `(.L_x_18) ;  /* 0x0000000000147947 */ /* 0x000fec0003800000 */
.L_x_12:
[----:B------:R-:W-:Y:S01]  /*0e40*/  LOP3.LUT R3, R4, 0x80000000, R3, 0x48, !PT ;  /* 0x8000000004037812 */ /* 0x000fe200078e4803 */
[----:B------:R-:W-:Y:S06]  /*0e50*/  BRA `(.L_x_18) ;  /* 0x00000000000c7947 */ /* 0x000fec0003800000 */
.L_x_11:
[----:B------:R-:W0:Y:S01]  /*0e60*/  MUFU.RSQ R3, -QNAN ;  /* 0xffc0000000037908 */ /* 0x000e220000001400 */
[----:B------:R-:W-:Y:S05]  /*0e70*/  BRA `(.L_x_18) ;  /* 0x0000000000047947 */ /* 0x000fea0003800000 */
.L_x_10:
[----:B------:R-:W-:-:S07]  /*0e80*/  FADD.FTZ R3, R0, -20000 ;  /* 0xc69c400000037421 */ /* 0x000fce0000010000 */
.L_x_18:
[----:B------:R-:W-:Y:S05]  /*0e90*/  BSYNC.RECONVERGENT B0 ;  /* 0x0000000000007941 */ /* 0x000fea0003800200 */
.L_x_7:
[----:B0-----:R-:W-:Y:S01]  /*0ea0*/  MOV R4, R3 ;  /* 0x0000000300047202 */ /* 0x001fe20000000f00 */
[----:B------:R-:W-:-:S04]  /*0eb0*/  HFMA2 R3, -RZ, RZ, 0, 0 ;  /* 0x00000000ff037431 */ /* 0x000fc800000001ff */
[----:B------:R-:W-:Y:S05]  /*0ec0*/  RET.REL.NODEC R2 `(_Z9RBFkernelPfS_) ;  /* 0xfffffff0024c7950 */ /* 0x000fea0003c3ffff */
.L_x_19:
[----:B------:R-:W-:-:S00]  /*0ed0*/  BRA `(.L_x_19) ;  /* 0xfffffffc00fc7947 */ /* 0x000fc0000383ffff */
[----:B------:R-:W-:-:S00]  /*0ee0*/  NOP ;  /* 0x0000000000007918 */ /* 0x000fc00000000000 */
        /* <DEDUP_REMOVED lines=9> */
.L_x_20:


//--------------------- .nv.shared._Z9RBFkernelPfS_ --------------------------
	.section	.nv.shared._Z9RBFkernelPfS_,"aw",@nobits
	.sectionflags	@""
	.align	4
.nv.shared._Z9RBFkernelPfS_:
	.zero		1536


//--------------------- .nv.shared.reserved.0     --------------------------
	.section	.nv.shared.reserved.0,"aw",@nobits
	.weak		__nv_reservedSMEM_offset_0_alias
	.size		__nv_reservedSMEM_offset_0_alias, 0, 64
	.other		__nv_reservedSMEM_offset_0_alias,@"STO_CUDA_RESERVED_SHARED STV_DEFAULT"
__nv_reservedSMEM_offset_0_alias:
	.zero		0
	.zero		64


//--------------------- .nv.constant0._Z9RBFkernelPfS_ --------------------------
	.section	.nv.constant0._Z9RBFkernelPfS_,"a",@progbits
	.sectionflags	@""
	.align	4
.nv.constant0._Z9RBFkernelPfS_:
	.zero		912


//--------------------- SYMBOLS --------------------------

	.type		.nv.reservedSmem.offset0,@object
	.size		.nv.reservedSmem.offset0,0x4
	.type		.nv.reservedSmem.cap,@object
	.size		.nv.reservedSmem.cap,0x4
